//
// Generated by NVIDIA NVVM Compiler
//
// Compiler Build ID: CL-36424714
// Cuda compilation tools, release 13.0, V13.0.88
// Based on NVVM 20.0.0
//

.version 9.0
.target sm_100
.address_size 64

// _ZZN32_GLOBAL__N__821f208c_4_k_cu_main3sumEPKfjPVfE4smem has been demoted
.global .align 4 .u32 _ZN30_INTERNAL_821f208c_4_k_cu_main32_GLOBAL__N__821f208c_4_k_cu_main5countE;
// _ZN30_INTERNAL_821f208c_4_k_cu_main32_GLOBAL__N__821f208c_4_k_cu_main18is_last_block_doneE has been demoted

.entry _ZN32_GLOBAL__N__821f208c_4_k_cu_main3sumEPKfjPVf(
	.param .u64 .ptr .align 1 _ZN32_GLOBAL__N__821f208c_4_k_cu_main3sumEPKfjPVf_param_0,
	.param .u32 _ZN32_GLOBAL__N__821f208c_4_k_cu_main3sumEPKfjPVf_param_1,
	.param .u64 .ptr .align 1 _ZN32_GLOBAL__N__821f208c_4_k_cu_main3sumEPKfjPVf_param_2
)
{
	.reg .pred 	%p<38>;
	.reg .b16 	%rs<3>;
	.reg .b32 	%r<58>;
	.reg .b32 	%f<53>;
	.reg .b64 	%rd<11>;
	// demoted variable
	.shared .align 4 .b8 _ZZN32_GLOBAL__N__821f208c_4_k_cu_main3sumEPKfjPVfE4smem[128];
	// demoted variable
	.shared .align 1 .u8 _ZN30_INTERNAL_821f208c_4_k_cu_main32_GLOBAL__N__821f208c_4_k_cu_main18is_last_block_doneE;
	ld.param.u64 	%rd2, [_ZN32_GLOBAL__N__821f208c_4_k_cu_main3sumEPKfjPVf_param_0];
	ld.param.u32 	%r7, [_ZN32_GLOBAL__N__821f208c_4_k_cu_main3sumEPKfjPVf_param_1];
	ld.param.u64 	%rd3, [_ZN32_GLOBAL__N__821f208c_4_k_cu_main3sumEPKfjPVf_param_2];
	cvta.to.global.u64 	%rd1, %rd3;
	cvta.to.global.u64 	%rd4, %rd2;
	mov.u32 	%r1, %tid.x;
	mov.u32 	%r2, %ctaid.x;
	mov.u32 	%r8, %ntid.x;
	mad.lo.s32 	%r9, %r2, %r8, %r1;
	mul.wide.u32 	%rd5, %r9, 4;
	add.s64 	%rd6, %rd4, %rd5;
	and.b32  	%r3, %r1, 31;
	shr.u32 	%r4, %r8, 5;
	ld.global.f32 	%f10, [%rd6];
	mov.b32 	%r10, %f10;
	shfl.sync.down.b32	%r11|%p2, %r10, 16, 31, -1;
	mov.b32 	%f11, %r11;
	add.f32 	%f12, %f10, %f11;
	mov.b32 	%r12, %f12;
	shfl.sync.down.b32	%r13|%p3, %r12, 8, 31, -1;
	mov.b32 	%f13, %r13;
	add.f32 	%f14, %f12, %f13;
	mov.b32 	%r14, %f14;
	shfl.sync.down.b32	%r15|%p4, %r14, 4, 31, -1;
	mov.b32 	%f15, %r15;
	add.f32 	%f16, %f14, %f15;
	mov.b32 	%r16, %f16;
	shfl.sync.down.b32	%r17|%p5, %r16, 2, 31, -1;
	mov.b32 	%f17, %r17;
	add.f32 	%f18, %f16, %f17;
	mov.b32 	%r18, %f18;
	shfl.sync.down.b32	%r19|%p6, %r18, 1, 31, -1;
	mov.b32 	%f19, %r19;
	add.f32 	%f1, %f18, %f19;
	setp.ne.s32 	%p7, %r3, 0;
	shr.u32 	%r20, %r1, 3;
	mov.u32 	%r21, _ZZN32_GLOBAL__N__821f208c_4_k_cu_main3sumEPKfjPVfE4smem;
	add.s32 	%r5, %r21, %r20;
	@%p7 bra 	$L__BB0_2;
	st.shared.f32 	[%r5], %f1;
$L__BB0_2:
	bar.sync 	0;
	setp.ge.u32 	%p8, %r1, %r4;
	shl.b32 	%r22, %r3, 2;
	add.s32 	%r6, %r21, %r22;
	mov.f32 	%f50, 0f00000000;
	@%p8 bra 	$L__BB0_4;
	ld.shared.f32 	%f50, [%r6];
$L__BB0_4:
	setp.gt.u32 	%p10, %r1, 31;
	mov.pred 	%p37, 0;
	@%p10 bra 	$L__BB0_7;
	mov.b32 	%r24, %f50;
	shfl.sync.down.b32	%r25|%p12, %r24, 16, 31, -1;
	mov.b32 	%f21, %r25;
	add.f32 	%f22, %f50, %f21;
	mov.b32 	%r26, %f22;
	shfl.sync.down.b32	%r27|%p13, %r26, 8, 31, -1;
	mov.b32 	%f23, %r27;
	add.f32 	%f24, %f22, %f23;
	mov.b32 	%r28, %f24;
	shfl.sync.down.b32	%r29|%p14, %r28, 4, 31, -1;
	mov.b32 	%f25, %r29;
	add.f32 	%f26, %f24, %f25;
	mov.b32 	%r30, %f26;
	shfl.sync.down.b32	%r31|%p15, %r30, 2, 31, -1;
	mov.b32 	%f27, %r31;
	add.f32 	%f28, %f26, %f27;
	mov.b32 	%r32, %f28;
	shfl.sync.down.b32	%r33|%p16, %r32, 1, 31, -1;
	mov.b32 	%f29, %r33;
	add.f32 	%f4, %f28, %f29;
	setp.ne.s32 	%p17, %r1, 0;
	@%p17 bra 	$L__BB0_7;
	mul.wide.u32 	%rd7, %r2, 4;
	add.s64 	%rd8, %rd1, %rd7;
	st.volatile.global.f32 	[%rd8], %f4;
	membar.gl;
	mov.u32 	%r34, %nctaid.x;
	atom.global.inc.u32 	%r35, [_ZN30_INTERNAL_821f208c_4_k_cu_main32_GLOBAL__N__821f208c_4_k_cu_main5countE], %r34;
	add.s32 	%r36, %r34, -1;
	setp.eq.s32 	%p19, %r35, %r36;
	selp.u16 	%rs1, 1, 0, %p19;
	st.shared.u8 	[_ZN30_INTERNAL_821f208c_4_k_cu_main32_GLOBAL__N__821f208c_4_k_cu_main18is_last_block_doneE], %rs1;
	mov.pred 	%p37, -1;
$L__BB0_7:
	bar.sync 	0;
	ld.shared.u8 	%rs2, [_ZN30_INTERNAL_821f208c_4_k_cu_main32_GLOBAL__N__821f208c_4_k_cu_main18is_last_block_doneE];
	setp.eq.s16 	%p20, %rs2, 0;
	setp.ge.u32 	%p21, %r1, %r7;
	or.pred  	%p22, %p21, %p20;
	@%p22 bra 	$L__BB0_16;
	setp.ne.s32 	%p23, %r3, 0;
	mul.wide.u32 	%rd9, %r1, 4;
	add.s64 	%rd10, %rd1, %rd9;
	ld.volatile.global.f32 	%f30, [%rd10];
	mov.b32 	%r37, %f30;
	shfl.sync.down.b32	%r38|%p24, %r37, 16, 31, -1;
	mov.b32 	%f31, %r38;
	add.f32 	%f32, %f30, %f31;
	mov.b32 	%r39, %f32;
	shfl.sync.down.b32	%r40|%p25, %r39, 8, 31, -1;
	mov.b32 	%f33, %r40;
	add.f32 	%f34, %f32, %f33;
	mov.b32 	%r41, %f34;
	shfl.sync.down.b32	%r42|%p26, %r41, 4, 31, -1;
	mov.b32 	%f35, %r42;
	add.f32 	%f36, %f34, %f35;
	mov.b32 	%r43, %f36;
	shfl.sync.down.b32	%r44|%p27, %r43, 2, 31, -1;
	mov.b32 	%f37, %r44;
	add.f32 	%f38, %f36, %f37;
	mov.b32 	%r45, %f38;
	shfl.sync.down.b32	%r46|%p28, %r45, 1, 31, -1;
	mov.b32 	%f39, %r46;
	add.f32 	%f5, %f38, %f39;
	@%p23 bra 	$L__BB0_10;
	st.shared.f32 	[%r5], %f5;
$L__BB0_10:
	setp.ge.u32 	%p29, %r1, %r4;
	bar.sync 	0;
	mov.f32 	%f52, 0f00000000;
	@%p29 bra 	$L__BB0_12;
	ld.shared.f32 	%f52, [%r6];
$L__BB0_12:
	setp.gt.u32 	%p30, %r1, 31;
	@%p30 bra 	$L__BB0_14;
	mov.b32 	%r47, %f52;
	shfl.sync.down.b32	%r48|%p31, %r47, 16, 31, -1;
	mov.b32 	%f41, %r48;
	add.f32 	%f42, %f52, %f41;
	mov.b32 	%r49, %f42;
	shfl.sync.down.b32	%r50|%p32, %r49, 8, 31, -1;
	mov.b32 	%f43, %r50;
	add.f32 	%f44, %f42, %f43;
	mov.b32 	%r51, %f44;
	shfl.sync.down.b32	%r52|%p33, %r51, 4, 31, -1;
	mov.b32 	%f45, %r52;
	add.f32 	%f46, %f44, %f45;
	mov.b32 	%r53, %f46;
	shfl.sync.down.b32	%r54|%p34, %r53, 2, 31, -1;
	mov.b32 	%f47, %r54;
	add.f32 	%f48, %f46, %f47;
	mov.b32 	%r55, %f48;
	shfl.sync.down.b32	%r56|%p35, %r55, 1, 31, -1;
	mov.b32 	%f49, %r56;
	add.f32 	%f52, %f48, %f49;
$L__BB0_14:
	not.pred 	%p36, %p37;
	@%p36 bra 	$L__BB0_16;
	st.volatile.global.f32 	[%rd1], %f52;
	mov.b32 	%r57, 0;
	st.global.u32 	[_ZN30_INTERNAL_821f208c_4_k_cu_main32_GLOBAL__N__821f208c_4_k_cu_main5countE], %r57;
$L__BB0_16:
	ret;

}


// ===== COMPILED SASS (sm_100) =====

	.target	sm_100

	.elftype	@"ET_EXEC"


//--------------------- .note.nv.tkinfo           --------------------------
	.section	.note.nv.tkinfo,"",@"SHT_NOTE"
	.sectionflags	@"SHF_NOTE_NV_TKINFO"
	.tkinfo
        /*0018*/ 	.word	0x00000002
        /*0030*/ 	.string	""
        /*0030*/ 	.string	"ptxas"
        /*0030*/ 	.string	"Cuda compilation tools, release 13.0, V13.0.88"
        /*0030*/ 	.string	"Build cuda_13.0.r13.0/compiler.36424714_0"
        /*0030*/ 	.string	"-arch sm_100 -m 64 "



//--------------------- .note.nv.cuinfo           --------------------------
	.section	.note.nv.cuinfo,"",@"SHT_NOTE"
	.sectionflags	@"SHF_NOTE_NV_CUINFO"
        /*0018*/ 	.short	0x0002
        /*001a*/ 	.short	0x0064
        /*001c*/ 	.short	0x0082
	.zero		2


//--------------------- .nv.info                  --------------------------
	.section	.nv.info,"",@"SHT_CUDA_INFO"
	.align	4


	//----- nvinfo : EIATTR_REGCOUNT
	.align		4
        /*0000*/ 	.byte	0x04, 0x2f
        /*0002*/ 	.short	(.L_2 - .L_1)
	.align		4
.L_1:
        /*0004*/ 	.word	index@(_ZN32_GLOBAL__N__821f208c_4_k_cu_main3sumEPKfjPVf)
        /*0008*/ 	.word	0x00000012


	//----- nvinfo : EIATTR_FRAME_SIZE
	.align		4
.L_2:
        /*000c*/ 	.byte	0x04, 0x11
        /*000e*/ 	.short	(.L_4 - .L_3)
	.align		4
.L_3:
        /*0010*/ 	.word	index@(_ZN32_GLOBAL__N__821f208c_4_k_cu_main3sumEPKfjPVf)
        /*0014*/ 	.word	0x00000000


	//----- nvinfo : EIATTR_MIN_STACK_SIZE
	.align		4
.L_4:
        /*0018*/ 	.byte	0x04, 0x12
        /*001a*/ 	.short	(.L_6 - .L_5)
	.align		4
.L_5:
        /*001c*/ 	.word	index@(_ZN32_GLOBAL__N__821f208c_4_k_cu_main3sumEPKfjPVf)
        /*0020*/ 	.word	0x00000000
.L_6:


//--------------------- .nv.compat                --------------------------
	.section	.nv.compat,"",@"SHT_CUDA_COMPAT_INFO"
	.align	4
        /*0000*/ 	.byte	0x02, 0x09, 0x00, 0x00, 0x02, 0x02, 0x01, 0x00, 0x02, 0x05, 0x05, 0x00, 0x03, 0x07, 0x01, 0x01
        /*0010*/ 	.byte	0x02, 0x03, 0x00, 0x00, 0x02, 0x06, 0x01, 0x00, 0x04, 0x0b, 0x08, 0x00, 0x09, 0x00, 0x00, 0x00
        /*0020*/ 	.byte	0x00, 0x00, 0x00, 0x00


//--------------------- .nv.info._ZN32_GLOBAL__N__821f208c_4_k_cu_main3sumEPKfjPVf --------------------------
	.section	.nv.info._ZN32_GLOBAL__N__821f208c_4_k_cu_main3sumEPKfjPVf,"",@"SHT_CUDA_INFO"
	.sectionflags	@""
	.align	4


	//----- nvinfo : EIATTR_CUDA_API_VERSION
	.align		4
        /*0000*/ 	.byte	0x04, 0x37
        /*0002*/ 	.short	(.L_8 - .L_7)
.L_7:
        /*0004*/ 	.word	0x00000082


	//----- nvinfo : EIATTR_KPARAM_INFO
	.align		4
.L_8:
        /*0008*/ 	.byte	0x04, 0x17
        /*000a*/ 	.short	(.L_10 - .L_9)
.L_9:
        /*000c*/ 	.word	0x00000000
        /*0010*/ 	.short	0x0002
        /*0012*/ 	.short	0x0010
        /*0014*/ 	.byte	0x00, 0xf5, 0x21, 0x00


	//----- nvinfo : EIATTR_KPARAM_INFO
	.align		4
.L_10:
        /*0018*/ 	.byte	0x04, 0x17
        /*001a*/ 	.short	(.L_12 - .L_11)
.L_11:
        /*001c*/ 	.word	0x00000000
        /*0020*/ 	.short	0x0001
        /*0022*/ 	.short	0x0008
        /*0024*/ 	.byte	0x00, 0xf0, 0x11, 0x00


	//----- nvinfo : EIATTR_KPARAM_INFO
	.align		4
.L_12:
        /*0028*/ 	.byte	0x04, 0x17
        /*002a*/ 	.short	(.L_14 - .L_13)
.L_13:
        /*002c*/ 	.word	0x00000000
        /*0030*/ 	.short	0x0000
        /*0032*/ 	.short	0x0000
        /*0034*/ 	.byte	0x00, 0xf5, 0x21, 0x00


	//----- nvinfo : EIATTR_SPARSE_MMA_MASK
	.align		4
.L_14:
        /*0038*/ 	.byte	0x03, 0x50
        /*003a*/ 	.short	0x0000


	//----- nvinfo : EIATTR_MAXREG_COUNT
	.align		4
        /*003c*/ 	.byte	0x03, 0x1b
        /*003e*/ 	.short	0x00ff


	//----- nvinfo : EIATTR_NUM_BARRIERS
	.align		4
        /*0040*/ 	.byte	0x02, 0x4c
        /*0042*/ 	.byte	0x01
	.zero		1


	//----- nvinfo : EIATTR_MERCURY_ISA_VERSION
	.align		4
        /*0044*/ 	.byte	0x03, 0x5f
        /*0046*/ 	.short	0x0101


	//----- nvinfo : EIATTR_COOP_GROUP_MASK_REGIDS
	.align		4
        /*0048*/ 	.byte	0x04, 0x29
        /*004a*/ 	.short	(.L_16 - .L_15)


	//   ....[0]....
.L_15:
        /*004c*/ 	.word	0xffffffff


	//   ....[1]....
        /*0050*/ 	.word	0xffffffff


	//   ....[2]....
        /*0054*/ 	.word	0xffffffff


	//   ....[3]....
        /*0058*/ 	.word	0xffffffff


	//   ....[4]....
        /*005c*/ 	.word	0xffffffff


	//   ....[5]....
        /*0060*/ 	.word	0xffffffff


	//   ....[6]....
        /*0064*/ 	.word	0xffffffff


	//   ....[7]....
        /*0068*/ 	.word	0xffffffff


	//   ....[8]....
        /*006c*/ 	.word	0xffffffff


	//   ....[9]....
        /*0070*/ 	.word	0xffffffff


	//   ....[10]....
        /*0074*/ 	.word	0xffffffff


	//   ....[11]....
        /*0078*/ 	.word	0xffffffff


	//   ....[12]....
        /*007c*/ 	.word	0xffffffff


	//   ....[13]....
        /*0080*/ 	.word	0xffffffff


	//   ....[14]....
        /*0084*/ 	.word	0xffffffff


	//   ....[15]....
        /*0088*/ 	.word	0xffffffff


	//   ....[16]....
        /*008c*/ 	.word	0xffffffff


	//   ....[17]....
        /*0090*/ 	.word	0xffffffff


	//   ....[18]....
        /*0094*/ 	.word	0xffffffff


	//   ....[19]....
        /*0098*/ 	.word	0xffffffff


	//   ....[20]....
        /*009c*/ 	.word	0x0500000c


	//   ....[21]....
        /*00a0*/ 	.word	0x0500000c


	//   ....[22]....
        /*00a4*/ 	.word	0x0500000c


	//   ....[23]....
        /*00a8*/ 	.word	0x0500000c


	//   ....[24]....
        /*00ac*/ 	.word	0x0500000c


	//   ....[25]....
        /*00b0*/ 	.word	0x0500000c


	//   ....[26]....
        /*00b4*/ 	.word	0x0500000c


	//   ....[27]....
        /*00b8*/ 	.word	0x0500000c


	//   ....[28]....
        /*00bc*/ 	.word	0x0500000c


	//   ....[29]....
        /*00c0*/ 	.word	0x0500000c


	//----- nvinfo : EIATTR_COOP_GROUP_INSTR_OFFSETS
	.align		4
.L_16:
        /*00c4*/ 	.byte	0x04, 0x28
        /*00c6*/ 	.short	(.L_18 - .L_17)


	//   ....[0]....
.L_17:
        /*00c8*/ 	.word	0x000000f0


	//   ....[1]....
        /*00cc*/ 	.word	0x00000120


	//   ....[2]....
        /*00d0*/ 	.word	0x00000140


	//   ....[3]....
        /*00d4*/ 	.word	0x00000170


	//   ....[4]....
        /*00d8*/ 	.word	0x000001a0


	//   ....[5]....
        /*00dc*/ 	.word	0x00000240


	//   ....[6]....
        /*00e0*/ 	.word	0x00000260


	//   ....[7]....
        /*00e4*/ 	.word	0x00000280


	//   ....[8]....
        /*00e8*/ 	.word	0x000002a0


	//   ....[9]....
        /*00ec*/ 	.word	0x000002c0


	//   ....[10]....
        /*00f0*/ 	.word	0x000004c0


	//   ....[11]....
        /*00f4*/ 	.word	0x000004e0


	//   ....[12]....
        /*00f8*/ 	.word	0x00000500


	//   ....[13]....
        /*00fc*/ 	.word	0x00000520


	//   ....[14]....
        /*0100*/ 	.word	0x00000540


	//   ....[15]....
        /*0104*/ 	.word	0x000005c0


	//   ....[16]....
        /*0108*/ 	.word	0x000005e0


	//   ....[17]....
        /*010c*/ 	.word	0x00000600


	//   ....[18]....
        /*0110*/ 	.word	0x00000620


	//   ....[19]....
        /*0114*/ 	.word	0x00000640


	//   ....[20]....
        /*0118*/ 	.word	0x00000720


	//   ....[21]....
        /*011c*/ 	.word	0x00000790


	//   ....[22]....
        /*0120*/ 	.word	0x00000800


	//   ....[23]....
        /*0124*/ 	.word	0x00000870


	//   ....[24]....
        /*0128*/ 	.word	0x000008e0


	//   ....[25]....
        /*012c*/ 	.word	0x00000960


	//   ....[26]....
        /*0130*/ 	.word	0x000009d0


	//   ....[27]....
        /*0134*/ 	.word	0x00000a40


	//   ....[28]....
        /*0138*/ 	.word	0x00000ab0


	//   ....[29]....
        /*013c*/ 	.word	0x00000b20


	//----- nvinfo : EIATTR_VRC_CTA_INIT_COUNT
	.align		4
.L_18:
        /*0140*/ 	.byte	0x02, 0x4a
	.zero		1
	.zero		1


	//----- nvinfo : EIATTR_EXIT_INSTR_OFFSETS
	.align		4
        /*0144*/ 	.byte	0x04, 0x1c
        /*0146*/ 	.short	(.L_20 - .L_19)


	//   ....[0]....
.L_19:
        /*0148*/ 	.word	0x00000450


	//   ....[1]....
        /*014c*/ 	.word	0x00000670


	//   ....[2]....
        /*0150*/ 	.word	0x000006c0


	//----- nvinfo : EIATTR_CRS_STACK_SIZE
	.align		4
.L_20:
        /*0154*/ 	.byte	0x04, 0x1e
        /*0156*/ 	.short	(.L_22 - .L_21)
.L_21:
        /*0158*/ 	.word	0x00000000


	//----- nvinfo : EIATTR_CBANK_PARAM_SIZE
	.align		4
.L_22:
        /*015c*/ 	.byte	0x03, 0x19
        /*015e*/ 	.short	0x0018


	//----- nvinfo : EIATTR_PARAM_CBANK
	.align		4
        /*0160*/ 	.byte	0x04, 0x0a
        /*0162*/ 	.short	(.L_24 - .L_23)
	.align		4
.L_23:
        /*0164*/ 	.word	index@(.nv.constant0._ZN32_GLOBAL__N__821f208c_4_k_cu_main3sumEPKfjPVf)
        /*0168*/ 	.short	0x0380
        /*016a*/ 	.short	0x0018


	//----- nvinfo : EIATTR_SW_WAR
	.align		4
.L_24:
        /*016c*/ 	.byte	0x04, 0x36
        /*016e*/ 	.short	(.L_26 - .L_25)
.L_25:
        /*0170*/ 	.word	0x00000008
.L_26:


//--------------------- .nv.callgraph             --------------------------
	.section	.nv.callgraph,"",@"SHT_CUDA_CALLGRAPH"
	.align	4
	.sectionentsize	8
	.align		4
        /*0000*/ 	.word	0x00000000
	.align		4
        /*0004*/ 	.word	0xffffffff
	.align		4
        /*0008*/ 	.word	0x00000000
	.align		4
        /*000c*/ 	.word	0xfffffffe
	.align		4
        /*0010*/ 	.word	0x00000000
	.align		4
        /*0014*/ 	.word	0xfffffffd
	.align		4
        /*0018*/ 	.word	0x00000000
	.align		4
        /*001c*/ 	.word	0xfffffffc


//--------------------- .nv.constant4             --------------------------
	.section	.nv.constant4,"a",@progbits
	.align	8
	.align		8
.nv.constant4:
        /*0000*/ 	.dword	_ZN30_INTERNAL_821f208c_4_k_cu_main32_GLOBAL__N__821f208c_4_k_cu_main5countE


//--------------------- .text._ZN32_GLOBAL__N__821f208c_4_k_cu_main3sumEPKfjPVf --------------------------
	.section	.text._ZN32_GLOBAL__N__821f208c_4_k_cu_main3sumEPKfjPVf,"ax",@progbits
	.align	128
.text._ZN32_GLOBAL__N__821f208c_4_k_cu_main3sumEPKfjPVf:
        .type           _ZN32_GLOBAL__N__821f208c_4_k_cu_main3sumEPKfjPVf,@function
        .size           _ZN32_GLOBAL__N__821f208c_4_k_cu_main3sumEPKfjPVf,(.L_x_18 - _ZN32_GLOBAL__N__821f208c_4_k_cu_main3sumEPKfjPVf)
        .other          _ZN32_GLOBAL__N__821f208c_4_k_cu_main3sumEPKfjPVf,@"STO_CUDA_ENTRY STV_DEFAULT"
_ZN32_GLOBAL__N__821f208c_4_k_cu_main3sumEPKfjPVf:
[----:B------:R-:W-:Y:S01]  /*0000*/  LDC R1, c[0x0][0x37c] ;  /* 0x0000df00ff017b82 */ /* 0x000fe20000000800 */
[----:B------:R-:W0:Y:S07]  /*0010*/  S2R R0, SR_TID.X ;  /* 0x0000000000007919 */ /* 0x000e2e0000002100 */
[----:B------:R-:W1:Y:S01]  /*0020*/  LDC.64 R4, c[0x0][0x380] ;  /* 0x0000e000ff047b82 */ /* 0x000e620000000a00 */
[----:B------:R-:W0:Y:S01]  /*0030*/  LDCU UR4, c[0x0][0x360] ;  /* 0x00006c00ff0477ac */ /* 0x000e220008000800 */
[----:B------:R-:W0:Y:S01]  /*0040*/  S2R R3, SR_CTAID.X ;  /* 0x0000000000037919 */ /* 0x000e220000002500 */
[----:B------:R-:W2:Y:S01]  /*0050*/  LDCU.64 UR8, c[0x0][0x358] ;  /* 0x00006b00ff0877ac */ /* 0x000ea20008000a00 */
[----:B0-----:R-:W-:-:S04]  /*0060*/  IMAD R7, R3, UR4, R0 ;  /* 0x0000000403077c24 */ /* 0x001fc8000f8e0200 */
[----:B-1----:R-:W-:-:S06]  /*0070*/  IMAD.WIDE.U32 R4, R7, 0x4, R4 ;  /* 0x0000000407047825 */ /* 0x002fcc00078e0004 */
[----:B--2---:R-:W2:Y:S01]  /*0080*/  LDG.E R4, desc[UR8][R4.64] ;  /* 0x0000000804047981 */ /* 0x004ea2000c1e1900 */
[----:B------:R-:W0:Y:S01]  /*0090*/  S2UR UR6, SR_CgaCtaId ;  /* 0x00000000000679c3 */ /* 0x000e220000008800 */
[----:B------:R-:W-:Y:S01]  /*00a0*/  UMOV UR5, 0x400 ;  /* 0x0000040000057882 */ /* 0x000fe20000000000 */
[----:B------:R-:W-:Y:S01]  /*00b0*/  USHF.R.U32.HI UR4, URZ, 0x5, UR4 ;  /* 0x00000005ff047899 */ /* 0x000fe20008011604 */
[----:B------:R-:W-:-:S05]  /*00c0*/  ISETP.GT.U32.AND P3, PT, R0, 0x1f, PT ;  /* 0x0000001f0000780c */ /* 0x000fca0003f64070 */
[----:B------:R-:W-:Y:S01]  /*00d0*/  ISETP.GE.U32.AND P2, PT, R0, UR4, PT ;  /* 0x0000000400007c0c */ /* 0x000fe2000bf46070 */
[----:B0-----:R-:W-:Y:S01]  /*00e0*/  ULEA UR5, UR6, UR5, 0x18 ;  /* 0x0000000506057291 */ /* 0x001fe2000f8ec0ff */
[----:B--2---:R-:W0:Y:S02]  /*00f0*/  SHFL.DOWN PT, R7, R4, 0x10, 0x1f ;  /* 0x0a001f0004077f89 */ /* 0x004e2400000e0000 */
[----:B0-----:R-:W-:-:S03]  /*0100*/  FADD R7, R4, R7 ;  /* 0x0000000704077221 */ /* 0x001fc60000000000 */
[----:B------:R-:W-:Y:S02]  /*0110*/  LEA.HI R4, R0, UR5, RZ, 0x1d ;  /* 0x0000000500047c11 */ /* 0x000fe4000f8fe8ff */
[----:B------:R-:W0:Y:S02]  /*0120*/  SHFL.DOWN PT, R2, R7, 0x8, 0x1f ;  /* 0x09001f0007027f89 */ /* 0x000e2400000e0000 */
[----:B0-----:R-:W-:-:S05]  /*0130*/  FADD R6, R7, R2 ;  /* 0x0000000207067221 */ /* 0x001fca0000000000 */
[----:B------:R-:W0:Y:S02]  /*0140*/  SHFL.DOWN PT, R9, R6, 0x4, 0x1f ;  /* 0x08801f0006097f89 */ /* 0x000e2400000e0000 */
[----:B0-----:R-:W-:Y:S01]  /*0150*/  FADD R9, R6, R9 ;  /* 0x0000000906097221 */ /* 0x001fe20000000000 */
[----:B------:R-:W-:-:S04]  /*0160*/  HFMA2 R6, -RZ, RZ, 0, 0 ;  /* 0x00000000ff067431 */ /* 0x000fc800000001ff */
[----:B------:R-:W0:Y:S02]  /*0170*/  SHFL.DOWN PT, R2, R9, 0x2, 0x1f ;  /* 0x08401f0009027f89 */ /* 0x000e2400000e0000 */
[----:B0-----:R-:W-:Y:S01]  /*0180*/  FADD R8, R9, R2 ;  /* 0x0000000209087221 */ /* 0x001fe20000000000 */
[----:B------:R-:W-:-:S04]  /*0190*/  LOP3.LUT P0, R2, R0, 0x1f, RZ, 0xc0, !PT ;  /* 0x0000001f00027812 */ /* 0x000fc8000780c0ff */
[----:B------:R-:W0:Y:S01]  /*01a0*/  SHFL.DOWN PT, R11, R8, 0x1, 0x1f ;  /* 0x08201f00080b7f89 */ /* 0x000e2200000e0000 */
[----:B------:R-:W-:Y:S01]  /*01b0*/  LEA R5, R2, UR5, 0x2 ;  /* 0x0000000502057c11 */ /* 0x000fe2000f8e10ff */
[----:B0-----:R-:W-:-:S07]  /*01c0*/  FADD R11, R8, R11 ;  /* 0x0000000b080b7221 */ /* 0x001fce0000000000 */
[----:B------:R0:W-:Y:S01]  /*01d0*/  @!P0 STS [R4], R11 ;  /* 0x0000000b04008388 */ /* 0x0001e20000000800 */
[----:B------:R-:W-:Y:S01]  /*01e0*/  BAR.SYNC.DEFER_BLOCKING 0x0 ;  /* 0x0000000000007b1d */ /* 0x000fe20000010000 */
[----:B------:R-:W-:-:S05]  /*01f0*/  PLOP3.LUT P0, PT, PT, PT, PT, 0x8, 0x80 ;  /* 0x000000000080781c */ /* 0x000fca0003f0e170 */
[----:B------:R0:W1:Y:S01]  /*0200*/  @!P2 LDS R6, [R5] ;  /* 0x000000000506a984 */ /* 0x0000620000000800 */
[----:B------:R-:W-:Y:S07]  /*0210*/  @P3 BRA `(.L_x_0) ;  /* 0x0000000000743947 */ /* 0x000fee0003800000 */
[----:B------:R-:W-:-:S03]  /*0220*/  UMOV UR4, 0xffffffff ;  /* 0xffffffff00047882 */ /* 0x000fc60000000000 */
[----:B------:R-:W-:Y:S05]  /*0230*/  BRA.DIV UR4, `(.L_x_1) ;  /* 0x0000000604247947 */ /* 0x000fea000b800000 */
[----:B-1----:R-:W1:Y:S02]  /*0240*/  SHFL.DOWN PT, R7, R6, 0x10, 0x1f ;  /* 0x0a001f0006077f89 */ /* 0x002e6400000e0000 */
[----:B-1----:R-:W-:-:S05]  /*0250*/  FADD R7, R7, R6 ;  /* 0x0000000607077221 */ /* 0x002fca0000000000 */
[----:B------:R-:W1:Y:S02]  /*0260*/  SHFL.DOWN PT, R8, R7, 0x8, 0x1f ;  /* 0x09001f0007087f89 */ /* 0x000e6400000e0000 */
[----:B-1----:R-:W-:-:S05]  /*0270*/  FADD R8, R7, R8 ;  /* 0x0000000807087221 */ /* 0x002fca0000000000 */
[----:B------:R-:W1:Y:S02]  /*0280*/  SHFL.DOWN PT, R9, R8, 0x4, 0x1f ;  /* 0x08801f0008097f89 */ /* 0x000e6400000e0000 */
[----:B-1----:R-:W-:-:S05]  /*0290*/  FADD R9, R8, R9 ;  /* 0x0000000908097221 */ /* 0x002fca0000000000 */
[----:B------:R-:W1:Y:S02]  /*02a0*/  SHFL.DOWN PT, R10, R9, 0x2, 0x1f ;  /* 0x08401f00090a7f89 */ /* 0x000e6400000e0000 */
[----:B-1----:R-:W-:-:S05]  /*02b0*/  FADD R10, R9, R10 ;  /* 0x0000000a090a7221 */ /* 0x002fca0000000000 */
[----:B0-----:R0:W1:Y:S02]  /*02c0*/  SHFL.DOWN PT, R11, R10, 0x1, 0x1f ;  /* 0x08201f000a0b7f89 */ /* 0x00106400000e0000 */
.L_x_10:
[----:B------:R-:W-:Y:S01]  /*02d0*/  ISETP.NE.AND P1, PT, R0, RZ, PT ;  /* 0x000000ff0000720c */ /* 0x000fe20003f25270 */
[----:B-1----:R-:W-:-:S12]  /*02e0*/  FADD R13, R10, R11 ;  /* 0x0000000b0a0d7221 */ /* 0x002fd80000000000 */
[----:B------:R-:W-:Y:S05]  /*02f0*/  @P1 BRA `(.L_x_0) ;  /* 0x00000000003c1947 */ /* 0x000fea0003800000 */
[----:B------:R-:W1:Y:S08]  /*0300*/  LDC.64 R6, c[0x0][0x390] ;  /* 0x0000e400ff067b82 */ /* 0x000e700000000a00 */
[----:B------:R-:W2:Y:S08]  /*0310*/  LDC R11, c[0x0][0x370] ;  /* 0x0000dc00ff0b7b82 */ /* 0x000eb00000000800 */
[----:B------:R-:W2:Y:S01]  /*0320*/  LDC.64 R8, c[0x4][RZ] ;  /* 0x01000000ff087b82 */ /* 0x000ea20000000a00 */
[----:B-1----:R-:W-:-:S05]  /*0330*/  IMAD.WIDE.U32 R6, R3, 0x4, R6 ;  /* 0x0000000403067825 */ /* 0x002fca00078e0006 */
[----:B------:R3:W-:Y:S01]  /*0340*/  STG.E.STRONG.SYS desc[UR8][R6.64], R13 ;  /* 0x0000000d06007986 */ /* 0x0007e2000c115908 */
[----:B------:R-:W-:Y:S06]  /*0350*/  MEMBAR.SC.GPU ;  /* 0x0000000000007992 */ /* 0x000fec0000002000 */
[----:B------:R-:W-:-:S00]  /*0360*/  ERRBAR ;  /* 0x00000000000079ab */ /* 0x000fc00000000000 */
[----:B------:R-:W-:Y:S06]  /*0370*/  CGAERRBAR ;  /* 0x00000000000075ab */ /* 0x000fec0000000000 */
[----:B------:R-:W-:Y:S04]  /*0380*/  CCTL.IVALL ;  /* 0x00000000ff00798f */ /* 0x000fe80002000000 */
[----:B--2---:R-:W2:Y:S01]  /*0390*/  ATOMG.E.INC.STRONG.GPU PT, R8, desc[UR8][R8.64], R11 ;  /* 0x8000000b080879a8 */ /* 0x004ea200099ef108 */
[----:B------:R-:W-:-:S04]  /*03a0*/  IADD3 R3, PT, PT, R11, -0x1, RZ ;  /* 0xffffffff0b037810 */ /* 0x000fc80007ffe0ff */
[----:B--2---:R-:W-:-:S04]  /*03b0*/  ISETP.NE.AND P0, PT, R8, R3, PT ;  /* 0x000000030800720c */ /* 0x004fc80003f05270 */
[----:B------:R-:W-:Y:S02]  /*03c0*/  SEL R3, RZ, 0x1, P0 ;  /* 0x00000001ff037807 */ /* 0x000fe40000000000 */
[----:B------:R-:W-:-:S03]  /*03d0*/  PLOP3.LUT P0, PT, PT, PT, PT, 0x80, 0x8 ;  /* 0x000000000008781c */ /* 0x000fc60003f0f070 */
[----:B------:R3:W-:Y:S10]  /*03e0*/  STS.U8 [UR5+0x80], R3 ;  /* 0x00008003ff007988 */ /* 0x0007f40008000005 */
.L_x_0:
[----:B------:R-:W-:Y:S05]  /*03f0*/  WARPSYNC.ALL ;  /* 0x0000000000007948 */ /* 0x000fea0003800000 */
[----:B------:R-:W-:Y:S06]  /*0400*/  BAR.SYNC.DEFER_BLOCKING 0x0 ;  /* 0x0000000000007b1d */ /* 0x000fec0000010000 */
[----:B------:R-:W2:Y:S01]  /*0410*/  LDCU UR4, c[0x0][0x388] ;  /* 0x00007100ff0477ac */ /* 0x000ea20008000800 */
[----:B---3--:R-:W3:Y:S02]  /*0420*/  LDS.U8 R3, [UR5+0x80] ;  /* 0x00008005ff037984 */ /* 0x008ee40008000000 */
[----:B---3--:R-:W-:-:S04]  /*0430*/  ISETP.NE.AND P1, PT, R3, RZ, PT ;  /* 0x000000ff0300720c */ /* 0x008fc80003f25270 */
[----:B--2---:R-:W-:-:S13]  /*0440*/  ISETP.GE.U32.OR P1, PT, R0, UR4, !P1 ;  /* 0x0000000400007c0c */ /* 0x004fda000cf26470 */
[----:B------:R-:W-:Y:S05]  /*0450*/  @P1 EXIT ;  /* 0x000000000000194d */ /* 0x000fea0003800000 */
[----:B-1----:R-:W1:Y:S02]  /*0460*/  LDC.64 R6, c[0x0][0x390] ;  /* 0x0000e400ff067b82 */ /* 0x002e640000000a00 */
[----:B-1----:R-:W-:-:S06]  /*0470*/  IMAD.WIDE.U32 R6, R0, 0x4, R6 ;  /* 0x0000000400067825 */ /* 0x002fcc00078e0006 */
[----:B------:R1:W2:Y:S01]  /*0480*/  LDG.E.STRONG.SYS R6, desc[UR8][R6.64] ;  /* 0x0000000806067981 */ /* 0x0002a2000c1f5900 */
[----:B------:R-:W-:Y:S01]  /*0490*/  ISETP.NE.AND P1, PT, R2, RZ, PT ;  /* 0x000000ff0200720c */ /* 0x000fe20003f25270 */
[----:B------:R-:W-:Y:S01]  /*04a0*/  BSSY B0, `(.L_x_2) ;  /* 0x000001c000007945 */ /* 0x000fe20003800000 */
[----:B-1----:R-:W-:Y:S01]  /*04b0*/  HFMA2 R7, -RZ, RZ, 0, 0 ;  /* 0x00000000ff077431 */ /* 0x002fe200000001ff */
[----:B--2---:R-:W1:Y:S02]  /*04c0*/  SHFL.DOWN PT, R3, R6, 0x10, 0x1f ;  /* 0x0a001f0006037f89 */ /* 0x004e6400000e0000 */
[----:B-1----:R-:W-:-:S05]  /*04d0*/  FADD R3, R6, R3 ;  /* 0x0000000306037221 */ /* 0x002fca0000000000 */
[----:B------:R-:W1:Y:S02]  /*04e0*/  SHFL.DOWN PT, R0, R3, 0x8, 0x1f ;  /* 0x09001f0003007f89 */ /* 0x000e6400000e0000 */
[----:B-1----:R-:W-:-:S05]  /*04f0*/  FADD R0, R3, R0 ;  /* 0x0000000003007221 */ /* 0x002fca0000000000 */
[----:B------:R-:W1:Y:S02]  /*0500*/  SHFL.DOWN PT, R9, R0, 0x4, 0x1f ;  /* 0x08801f0000097f89 */ /* 0x000e6400000e0000 */
[----:B-1----:R-:W-:-:S05]  /*0510*/  FADD R9, R0, R9 ;  /* 0x0000000900097221 */ /* 0x002fca0000000000 */
[----:B------:R-:W1:Y:S02]  /*0520*/  SHFL.DOWN PT, R8, R9, 0x2, 0x1f ;  /* 0x08401f0009087f89 */ /* 0x000e6400000e0000 */
[----:B-1----:R-:W-:-:S05]  /*0530*/  FADD R8, R9, R8 ;  /* 0x0000000809087221 */ /* 0x002fca0000000000 */
[----:B0-----:R-:W0:Y:S02]  /*0540*/  SHFL.DOWN PT, R11, R8, 0x1, 0x1f ;  /* 0x08201f00080b7f89 */ /* 0x001e2400000e0000 */
[----:B0-----:R-:W-:-:S05]  /*0550*/  FADD R11, R8, R11 ;  /* 0x0000000b080b7221 */ /* 0x001fca0000000000 */
[----:B------:R0:W-:Y:S01]  /*0560*/  @!P1 STS [R4], R11 ;  /* 0x0000000b04009388 */ /* 0x0001e20000000800 */
[----:B------:R-:W-:Y:S06]  /*0570*/  BAR.SYNC.DEFER_BLOCKING 0x0 ;  /* 0x0000000000007b1d */ /* 0x000fec0000010000 */
[----:B------:R0:W1:Y:S01]  /*0580*/  @!P2 LDS R7, [R5] ;  /* 0x000000000507a984 */ /* 0x0000620000000800 */
[----:B------:R-:W-:Y:S05]  /*0590*/  @P3 BRA `(.L_x_3) ;  /* 0x0000000000303947 */ /* 0x000fea0003800000 */
        /* <DEDUP_REMOVED lines=8> */
[----:B0-----:R-:W0:Y:S02]  /*0620*/  SHFL.DOWN PT, R5, R2, 0x2, 0x1f ;  /* 0x08401f0002057f89 */ /* 0x001e2400000e0000 */
[----:B0-----:R-:W-:-:S05]  /*0630*/  FADD R5, R2, R5 ;  /* 0x0000000502057221 */ /* 0x001fca0000000000 */
[----:B------:R0:W1:Y:S02]  /*0640*/  SHFL.DOWN PT, R4, R5, 0x1, 0x1f ;  /* 0x08201f0005047f89 */ /* 0x00006400000e0000 */
.L_x_16:
[----:B-1----:R-:W-:-:S07]  /*0650*/  FADD R7, R5, R4 ;  /* 0x0000000405077221 */ /* 0x002fce0000000000 */
.L_x_3:
[----:B------:R-:W-:Y:S05]  /*0660*/  BSYNC B0 ;  /* 0x0000000000007941 */ /* 0x000fea0003800000 */
.L_x_2:
[----:B------:R-:W-:Y:S05]  /*0670*/  @!P0 EXIT ;  /* 0x000000000000894d */ /* 0x000fea0003800000 */
[----:B------:R-:W1:Y:S08]  /*0680*/  LDC.64 R2, c[0x0][0x390] ;  /* 0x0000e400ff027b82 */ /* 0x000e700000000a00 */
[----:B0-----:R-:W0:Y:S01]  /*0690*/  LDC.64 R4, c[0x4][RZ] ;  /* 0x01000000ff047b82 */ /* 0x001e220000000a00 */
[----:B-1----:R-:W-:Y:S04]  /*06a0*/  STG.E.STRONG.SYS desc[UR8][R2.64], R7 ;  /* 0x0000000702007986 */ /* 0x002fe8000c115908 */
[----:B0-----:R-:W-:Y:S01]  /*06b0*/  STG.E desc[UR8][R4.64], RZ ;  /* 0x000000ff04007986 */ /* 0x001fe2000c101908 */
[----:B------:R-:W-:Y:S05]  /*06c0*/  EXIT ;  /* 0x000000000000794d */ /* 0x000fea0003800000 */
.L_x_1:
[----:B------:R-:W-:Y:S02]  /*06d0*/  HFMA2 R14, -RZ, RZ, 0, 9.5367431640625e-07 ;  /* 0x00000010ff0e7431 */ /* 0x000fe400000001ff */
[----:B-1----:R-:W-:Y:S01]  /*06e0*/  IMAD.MOV.U32 R13, RZ, RZ, R6 ;  /* 0x000000ffff0d7224 */ /* 0x002fe200078e0006 */
[----:B------:R-:W-:Y:S02]  /*06f0*/  MOV R15, 0x1f ;  /* 0x0000001f000f7802 */ /* 0x000fe40000000f00 */
[----:B------:R-:W-:-:S07]  /*0700*/  MOV R12, 0xffffffff ;  /* 0xffffffff000c7802 */ /* 0x000fce0000000f00 */
[----:B0-----:R-:W-:Y:S05]  /*0710*/  WARPSYNC.COLLECTIVE R12, `(.L_x_5) ;  /* 0x000000000c087348 */ /* 0x001fea0003c00000 */
[----:B0-----:R0:W1:Y:S02]  /*0720*/  SHFL.DOWN P1, R11, R13, R14, R15 ;  /* 0x0800000e0d0b7389 */ /* 0x001064000002000f */
[----:B01----:R-:W-:Y:S05]  /*0730*/  ENDCOLLECTIVE ;  /* 0x000000000000791b */ /* 0x003fea0003800000 */
.L_x_5:
[----:B------:R-:W-:Y:S02]  /*0740*/  HFMA2 R14, -RZ, RZ, 0, 4.76837158203125e-07 ;  /* 0x00000008ff0e7431 */ /* 0x000fe400000001ff */
[----:B------:R-:W-:-:S04]  /*0750*/  IMAD.MOV.U32 R7, RZ, RZ, R11 ;  /* 0x000000ffff077224 */ /* 0x000fc800078e000b */
[----:B------:R-:W-:-:S05]  /*0760*/  FADD R7, R7, R6 ;  /* 0x0000000607077221 */ /* 0x000fca0000000000 */
[----:B------:R-:W-:-:S07]  /*0770*/  MOV R13, R7 ;  /* 0x00000007000d7202 */ /* 0x000fce0000000f00 */
[----:B------:R-:W-:Y:S05]  /*0780*/  WARPSYNC.COLLECTIVE R12, `(.L_x_6) ;  /* 0x000000000c087348 */ /* 0x000fea0003c00000 */
[----:B------:R0:W1:Y:S02]  /*0790*/  SHFL.DOWN P1, R11, R13, R14, R15 ;  /* 0x0800000e0d0b7389 */ /* 0x000064000002000f */
[----:B01----:R-:W-:Y:S05]  /*07a0*/  ENDCOLLECTIVE ;  /* 0x000000000000791b */ /* 0x003fea0003800000 */
.L_x_6:
[----:B------:R-:W-:Y:S01]  /*07b0*/  HFMA2 R14, -RZ, RZ, 0, 2.384185791015625e-07 ;  /* 0x00000004ff0e7431 */ /* 0x000fe200000001ff */
[----:B------:R-:W-:-:S05]  /*07c0*/  MOV R8, R11 ;  /* 0x0000000b00087202 */ /* 0x000fca0000000f00 */
[----:B------:R-:W-:-:S04]  /*07d0*/  FADD R8, R7, R8 ;  /* 0x0000000807087221 */ /* 0x000fc80000000000 */
[----:B------:R-:W-:-:S07]  /*07e0*/  IMAD.MOV.U32 R13, RZ, RZ, R8 ;  /* 0x000000ffff0d7224 */ /* 0x000fce00078e0008 */
[----:B------:R-:W-:Y:S05]  /*07f0*/  WARPSYNC.COLLECTIVE R12, `(.L_x_7) ;  /* 0x000000000c087348 */ /* 0x000fea0003c00000 */
[----:B------:R0:W1:Y:S02]  /*0800*/  SHFL.DOWN P1, R11, R13, R14, R15 ;  /* 0x0800000e0d0b7389 */ /* 0x000064000002000f */
[----:B01----:R-:W-:Y:S05]  /*0810*/  ENDCOLLECTIVE ;  /* 0x000000000000791b */ /* 0x003fea0003800000 */
.L_x_7:
[----:B------:R-:W-:Y:S01]  /*0820*/  IMAD.MOV.U32 R14, RZ, RZ, 0x2 ;  /* 0x00000002ff0e7424 */ /* 0x000fe200078e00ff */
[----:B------:R-:W-:-:S05]  /*0830*/  MOV R9, R11 ;  /* 0x0000000b00097202 */ /* 0x000fca0000000f00 */
[----:B------:R-:W-:-:S05]  /*0840*/  FADD R9, R8, R9 ;  /* 0x0000000908097221 */ /* 0x000fca0000000000 */
[----:B------:R-:W-:-:S07]  /*0850*/  MOV R13, R9 ;  /* 0x00000009000d7202 */ /* 0x000fce0000000f00 */
[----:B------:R-:W-:Y:S05]  /*0860*/  WARPSYNC.COLLECTIVE R12, `(.L_x_8) ;  /* 0x000000000c087348 */ /* 0x000fea0003c00000 */
[----:B------:R0:W1:Y:S02]  /*0870*/  SHFL.DOWN P1, R11, R13, R14, R15 ;  /* 0x0800000e0d0b7389 */ /* 0x000064000002000f */
[----:B01----:R-:W-:Y:S05]  /*0880*/  ENDCOLLECTIVE ;  /* 0x000000000000791b */ /* 0x003fea0003800000 */
.L_x_8:
[----:B------:R-:W-:Y:S01]  /*0890*/  HFMA2 R14, -RZ, RZ, 0, 5.9604644775390625e-08 ;  /* 0x00000001ff0e7431 */ /* 0x000fe200000001ff */
[----:B------:R-:W-:-:S05]  /*08a0*/  MOV R10, R11 ;  /* 0x0000000b000a7202 */ /* 0x000fca0000000f00 */
[----:B------:R-:W-:-:S05]  /*08b0*/  FADD R10, R9, R10 ;  /* 0x0000000a090a7221 */ /* 0x000fca0000000000 */
[----:B------:R-:W-:-:S07]  /*08c0*/  MOV R13, R10 ;  /* 0x0000000a000d7202 */ /* 0x000fce0000000f00 */
[----:B------:R-:W-:Y:S05]  /*08d0*/  WARPSYNC.COLLECTIVE R12, `(.L_x_9) ;  /* 0x000000000c087348 */ /* 0x000fea0003c00000 */
[----:B------:R0:W1:Y:S02]  /*08e0*/  SHFL.DOWN P1, R11, R13, R14, R15 ;  /* 0x0800000e0d0b7389 */ /* 0x000064000002000f */
[----:B01----:R-:W-:Y:S05]  /*08f0*/  ENDCOLLECTIVE ;  /* 0x000000000000791b */ /* 0x003fea0003800000 */
.L_x_9:
[----:B------:R-:W-:Y:S05]  /*0900*/  BRA `(.L_x_10) ;  /* 0xfffffff800707947 */ /* 0x000fea000383ffff */
.L_x_4:
[----:B------:R-:W-:Y:S02]  /*0910*/  HFMA2 R15, -RZ, RZ, 0, 1.847743988037109375e-06 ;  /* 0x0000001fff0f7431 */ /* 0x000fe400000001ff */
[----:B-1----:R-:W-:Y:S01]  /*0920*/  IMAD.MOV.U32 R13, RZ, RZ, R7 ;  /* 0x000000ffff0d7224 */ /* 0x002fe200078e0007 */
[----:B------:R-:W-:Y:S02]  /*0930*/  MOV R14, 0x10 ;  /* 0x00000010000e7802 */ /* 0x000fe40000000f00 */
[----:B------:R-:W-:-:S07]  /*0940*/  MOV R12, 0xffffffff ;  /* 0xffffffff000c7802 */ /* 0x000fce0000000f00 */
[----:B0-----:R-:W-:Y:S05]  /*0950*/  WARPSYNC.COLLECTIVE R12, `(.L_x_11) ;  /* 0x000000000c087348 */ /* 0x001fea0003c00000 */
[----:B0-----:R0:W1:Y:S02]  /*0960*/  SHFL.DOWN P1, R11, R13, R14, R15 ;  /* 0x0800000e0d0b7389 */ /* 0x001064000002000f */
[----:B01----:R-:W-:Y:S05]  /*0970*/  ENDCOLLECTIVE ;  /* 0x000000000000791b */ /* 0x003fea0003800000 */
.L_x_11:
[----:B------:R-:W-:Y:S02]  /*0980*/  HFMA2 R14, -RZ, RZ, 0, 4.76837158203125e-07 ;  /* 0x00000008ff0e7431 */ /* 0x000fe400000001ff */
[----:B------:R-:W-:-:S04]  /*0990*/  IMAD.MOV.U32 R0, RZ, RZ, R11 ;  /* 0x000000ffff007224 */ /* 0x000fc800078e000b */
[----:B------:R-:W-:-:S05]  /*09a0*/  FADD R0, R7, R0 ;  /* 0x0000000007007221 */ /* 0x000fca0000000000 */
[----:B------:R-:W-:-:S07]  /*09b0*/  MOV R13, R0 ;  /* 0x00000000000d7202 */ /* 0x000fce0000000f00 */
[----:B------:R-:W-:Y:S05]  /*09c0*/  WARPSYNC.COLLECTIVE R12, `(.L_x_12) ;  /* 0x000000000c087348 */ /* 0x000fea0003c00000 */
[----:B------:R0:W1:Y:S02]  /*09d0*/  SHFL.DOWN P1, R11, R13, R14, R15 ;  /* 0x0800000e0d0b7389 */ /* 0x000064000002000f */
[----:B01----:R-:W-:Y:S05]  /*09e0*/  ENDCOLLECTIVE ;  /* 0x000000000000791b */ /* 0x003fea0003800000 */
.L_x_12:
[----:B------:R-:W-:Y:S01]  /*09f0*/  HFMA2 R14, -RZ, RZ, 0, 2.384185791015625e-07 ;  /* 0x00000004ff0e7431 */ /* 0x000fe200000001ff */
[----:B------:R-:W-:-:S05]  /*0a00*/  MOV R3, R11 ;  /* 0x0000000b00037202 */ /* 0x000fca0000000f00 */
[----:B------:R-:W-:-:S04]  /*0a10*/  FADD R3, R0, R3 ;  /* 0x0000000300037221 */ /* 0x000fc80000000000 */
[----:B------:R-:W-:-:S07]  /*0a20*/  IMAD.MOV.U32 R13, RZ, RZ, R3 ;  /* 0x000000ffff0d7224 */ /* 0x000fce00078e0003 */
[----:B------:R-:W-:Y:S05]  /*0a30*/  WARPSYNC.COLLECTIVE R12, `(.L_x_13) ;  /* 0x000000000c087348 */ /* 0x000fea0003c00000 */
[----:B------:R0:W1:Y:S02]  /*0a40*/  SHFL.DOWN P1, R11, R13, R14, R15 ;  /* 0x0800000e0d0b7389 */ /* 0x000064000002000f */
[----:B01----:R-:W-:Y:S05]  /*0a50*/  ENDCOLLECTIVE ;  /* 0x000000000000791b */ /* 0x003fea0003800000 */
.L_x_13:
[----:B------:R-:W-:Y:S01]  /*0a60*/  IMAD.MOV.U32 R14, RZ, RZ, 0x2 ;  /* 0x00000002ff0e7424 */ /* 0x000fe200078e00ff */
[----:B------:R-:W-:-:S05]  /*0a70*/  MOV R2, R11 ;  /* 0x0000000b00027202 */ /* 0x000fca0000000f00 */
[----:B------:R-:W-:-:S05]  /*0a80*/  FADD R2, R3, R2 ;  /* 0x0000000203027221 */ /* 0x000fca0000000000 */
[----:B------:R-:W-:-:S07]  /*0a90*/  MOV R13, R2 ;  /* 0x00000002000d7202 */ /* 0x000fce0000000f00 */
[----:B------:R-:W-:Y:S05]  /*0aa0*/  WARPSYNC.COLLECTIVE R12, `(.L_x_14) ;  /* 0x000000000c087348 */ /* 0x000fea0003c00000 */
[----:B------:R0:W1:Y:S02]  /*0ab0*/  SHFL.DOWN P1, R11, R13, R14, R15 ;  /* 0x0800000e0d0b7389 */ /* 0x000064000002000f */
[----:B01----:R-:W-:Y:S05]  /*0ac0*/  ENDCOLLECTIVE ;  /* 0x000000000000791b */ /* 0x003fea0003800000 */
.L_x_14:
[----:B------:R-:W-:Y:S01]  /*0ad0*/  HFMA2 R14, -RZ, RZ, 0, 5.9604644775390625e-08 ;  /* 0x00000001ff0e7431 */ /* 0x000fe200000001ff */
[----:B------:R-:W-:-:S05]  /*0ae0*/  MOV R5, R11 ;  /* 0x0000000b00057202 */ /* 0x000fca0000000f00 */
[----:B------:R-:W-:-:S05]  /*0af0*/  FADD R5, R2, R5 ;  /* 0x0000000502057221 */ /* 0x000fca0000000000 */
[----:B------:R-:W-:-:S07]  /*0b00*/  MOV R13, R5 ;  /* 0x00000005000d7202 */ /* 0x000fce0000000f00 */
[----:B------:R-:W-:Y:S05]  /*0b10*/  WARPSYNC.COLLECTIVE R12, `(.L_x_15) ;  /* 0x000000000c087348 */ /* 0x000fea0003c00000 */
[----:B------:R0:W1:Y:S02]  /*0b20*/  SHFL.DOWN P1, R11, R13, R14, R15 ;  /* 0x0800000e0d0b7389 */ /* 0x000064000002000f */
[----:B01----:R-:W-:Y:S05]  /*0b30*/  ENDCOLLECTIVE ;  /* 0x000000000000791b */ /* 0x003fea0003800000 */
.L_x_15:
[----:B------:R-:W-:Y:S01]  /*0b40*/  MOV R4, R11 ;  /* 0x0000000b00047202 */ /* 0x000fe20000000f00 */
[----:B------:R-:W-:Y:S06]  /*0b50*/  BRA `(.L_x_16) ;  /* 0xfffffff800bc7947 */ /* 0x000fec000383ffff */
.L_x_17:
[----:B------:R-:W-:-:S00]  /*0b60*/  BRA `(.L_x_17) ;  /* 0xfffffffc00fc7947 */ /* 0x000fc0000383ffff */
[----:B------:R-:W-:-:S00]  /*0b70*/  NOP ;  /* 0x0000000000007918 */ /* 0x000fc00000000000 */
        /* <DEDUP_REMOVED lines=8> */
.L_x_18:


//--------------------- .nv.shared._ZN32_GLOBAL__N__821f208c_4_k_cu_main3sumEPKfjPVf --------------------------
	.section	.nv.shared._ZN32_GLOBAL__N__821f208c_4_k_cu_main3sumEPKfjPVf,"aw",@nobits
	.sectionflags	@""
	.align	4
.nv.shared._ZN32_GLOBAL__N__821f208c_4_k_cu_main3sumEPKfjPVf:
	.zero		1153


//--------------------- .nv.shared.reserved.0     --------------------------
	.section	.nv.shared.reserved.0,"aw",@nobits
	.weak		__nv_reservedSMEM_offset_0_alias
	.size		__nv_reservedSMEM_offset_0_alias, 0, 64
	.other		__nv_reservedSMEM_offset_0_alias,@"STO_CUDA_RESERVED_SHARED STV_DEFAULT"
__nv_reservedSMEM_offset_0_alias:
	.zero		0
	.zero		64


//--------------------- .nv.global                --------------------------
	.section	.nv.global,"aw",@nobits
	.align	4
.nv.global:
	.type		_ZN30_INTERNAL_821f208c_4_k_cu_main32_GLOBAL__N__821f208c_4_k_cu_main5countE,@object
	.size		_ZN30_INTERNAL_821f208c_4_k_cu_main32_GLOBAL__N__821f208c_4_k_cu_main5countE,(.L_0 - _ZN30_INTERNAL_821f208c_4_k_cu_main32_GLOBAL__N__821f208c_4_k_cu_main5countE)
_ZN30_INTERNAL_821f208c_4_k_cu_main32_GLOBAL__N__821f208c_4_k_cu_main5countE:
	.zero		4
.L_0:


//--------------------- .nv.constant0._ZN32_GLOBAL__N__821f208c_4_k_cu_main3sumEPKfjPVf --------------------------
	.section	.nv.constant0._ZN32_GLOBAL__N__821f208c_4_k_cu_main3sumEPKfjPVf,"a",@progbits
	.sectionflags	@""
	.align	4
.nv.constant0._ZN32_GLOBAL__N__821f208c_4_k_cu_main3sumEPKfjPVf:
	.zero		920


//--------------------- SYMBOLS --------------------------

	.type		.nv.reservedSmem.offset0,@object
	.size		.nv.reservedSmem.offset0,0x4
	.type		.nv.reservedSmem.cap,@object
	.size		.nv.reservedSmem.cap,0x4
